//
// Generated by NVIDIA NVVM Compiler
//
// Compiler Build ID: CL-36424714
// Cuda compilation tools, release 13.0, V13.0.88
// Based on NVVM 20.0.0
//

.version 9.0
.target sm_100
.address_size 64

	// .globl	_Z14printThreadIdsv
.extern .func  (.param .b32 func_retval0) vprintf
(
	.param .b64 vprintf_param_0,
	.param .b64 vprintf_param_1
)
;
.global .align 1 .b8 $str[50] = {116, 104, 114, 101, 97, 100, 73, 100, 120, 46, 120, 32, 37, 100, 44, 32, 116, 104, 114, 101, 97, 100, 73, 100, 120, 46, 121, 58, 32, 37, 100, 44, 32, 116, 104, 114, 101, 97, 100, 73, 100, 120, 46, 122, 58, 32, 37, 100, 10};

.visible .entry _Z14printThreadIdsv()
{
	.local .align 8 .b8 	__local_depot0[16];
	.reg .b64 	%SP;
	.reg .b64 	%SPL;
	.reg .b32 	%r<6>;
	.reg .b64 	%rd<5>;

	mov.u64 	%SPL, __local_depot0;
	cvta.local.u64 	%SP, %SPL;
	add.u64 	%rd1, %SP, 0;
	add.u64 	%rd2, %SPL, 0;
	mov.u32 	%r1, %tid.x;
	mov.u32 	%r2, %tid.y;
	mov.u32 	%r3, %tid.z;
	st.local.v2.u32 	[%rd2], {%r1, %r2};
	st.local.u32 	[%rd2+8], %r3;
	mov.u64 	%rd3, $str;
	cvta.global.u64 	%rd4, %rd3;
	{ // callseq 0, 0
	.param .b64 param0;
	st.param.b64 	[param0], %rd4;
	.param .b64 param1;
	st.param.b64 	[param1], %rd1;
	.param .b32 retval0;
	call.uni (retval0), 
	vprintf, 
	(
	param0, 
	param1
	);
	ld.param.b32 	%r4, [retval0];
	} // callseq 0
	ret;

}


// ===== COMPILED SASS (sm_100) =====

	.target	sm_100

	.elftype	@"ET_EXEC"


//--------------------- .note.nv.tkinfo           --------------------------
	.section	.note.nv.tkinfo,"",@"SHT_NOTE"
	.sectionflags	@"SHF_NOTE_NV_TKINFO"
	.tkinfo
        /*0018*/ 	.word	0x00000002
        /*0030*/ 	.string	""
        /*0030*/ 	.string	"ptxas"
        /*0030*/ 	.string	"Cuda compilation tools, release 13.0, V13.0.88"
        /*0030*/ 	.string	"Build cuda_13.0.r13.0/compiler.36424714_0"
        /*0030*/ 	.string	"-arch sm_100 -m 64 "



//--------------------- .note.nv.cuinfo           --------------------------
	.section	.note.nv.cuinfo,"",@"SHT_NOTE"
	.sectionflags	@"SHF_NOTE_NV_CUINFO"
        /*0018*/ 	.short	0x0002
        /*001a*/ 	.short	0x0064
        /*001c*/ 	.short	0x0082
	.zero		2


//--------------------- .nv.info                  --------------------------
	.section	.nv.info,"",@"SHT_CUDA_INFO"
	.align	4


	//----- nvinfo : EIATTR_REGCOUNT
	.align		4
        /*0000*/ 	.byte	0x04, 0x2f
        /*0002*/ 	.short	(.L_2 - .L_1)
	.align		4
.L_1:
        /*0004*/ 	.word	index@(_Z14printThreadIdsv)
        /*0008*/ 	.word	0x00000018


	//----- nvinfo : EIATTR_FRAME_SIZE
	.align		4
.L_2:
        /*000c*/ 	.byte	0x04, 0x11
        /*000e*/ 	.short	(.L_4 - .L_3)
	.align		4
.L_3:
        /*0010*/ 	.word	index@(_Z14printThreadIdsv)
        /*0014*/ 	.word	0x00000010


	//----- nvinfo : EIATTR_MIN_STACK_SIZE
	.align		4
.L_4:
        /*0018*/ 	.byte	0x04, 0x12
        /*001a*/ 	.short	(.L_6 - .L_5)
	.align		4
.L_5:
        /*001c*/ 	.word	index@(_Z14printThreadIdsv)
        /*0020*/ 	.word	0x00000010
.L_6:


//--------------------- .nv.compat                --------------------------
	.section	.nv.compat,"",@"SHT_CUDA_COMPAT_INFO"
	.align	4
        /*0000*/ 	.byte	0x02, 0x09, 0x00, 0x00, 0x02, 0x02, 0x01, 0x00, 0x02, 0x05, 0x05, 0x00, 0x03, 0x07, 0x01, 0x01
        /*0010*/ 	.byte	0x02, 0x03, 0x00, 0x00, 0x02, 0x06, 0x01, 0x00, 0x04, 0x0b, 0x08, 0x00, 0x09, 0x00, 0x00, 0x00
        /*0020*/ 	.byte	0x00, 0x00, 0x00, 0x00


//--------------------- .nv.info._Z14printThreadIdsv --------------------------
	.section	.nv.info._Z14printThreadIdsv,"",@"SHT_CUDA_INFO"
	.sectionflags	@""
	.align	4


	//----- nvinfo : EIATTR_CUDA_API_VERSION
	.align		4
        /*0000*/ 	.byte	0x04, 0x37
        /*0002*/ 	.short	(.L_8 - .L_7)
.L_7:
        /*0004*/ 	.word	0x00000082


	//----- nvinfo : EIATTR_SPARSE_MMA_MASK
	.align		4
.L_8:
        /*0008*/ 	.byte	0x03, 0x50
        /*000a*/ 	.short	0x0000


	//----- nvinfo : EIATTR_MAXREG_COUNT
	.align		4
        /*000c*/ 	.byte	0x03, 0x1b
        /*000e*/ 	.short	0x00ff


	//----- nvinfo : EIATTR_EXTERNS
	.align		4
        /*0010*/ 	.byte	0x04, 0x0f
        /*0012*/ 	.short	(.L_10 - .L_9)


	//   ....[0]....
	.align		4
.L_9:
        /*0014*/ 	.word	index@(vprintf)


	//----- nvinfo : EIATTR_MERCURY_ISA_VERSION
	.align		4
.L_10:
        /*0018*/ 	.byte	0x03, 0x5f
        /*001a*/ 	.short	0x0101


	//----- nvinfo : EIATTR_VRC_CTA_INIT_COUNT
	.align		4
        /*001c*/ 	.byte	0x02, 0x4a
	.zero		1
	.zero		1


	//----- nvinfo : EIATTR_SYSCALL_OFFSETS
	.align		4
        /*0020*/ 	.byte	0x04, 0x46
        /*0022*/ 	.short	(.L_12 - .L_11)


	//   ....[0]....
.L_11:
        /*0024*/ 	.word	0x00000110


	//----- nvinfo : EIATTR_EXIT_INSTR_OFFSETS
	.align		4
.L_12:
        /*0028*/ 	.byte	0x04, 0x1c
        /*002a*/ 	.short	(.L_14 - .L_13)


	//   ....[0]....
.L_13:
        /*002c*/ 	.word	0x00000120


	//----- nvinfo : EIATTR_SW_WAR
	.align		4
.L_14:
        /*0030*/ 	.byte	0x04, 0x36
        /*0032*/ 	.short	(.L_16 - .L_15)
.L_15:
        /*0034*/ 	.word	0x00000008
.L_16:


//--------------------- .nv.callgraph             --------------------------
	.section	.nv.callgraph,"",@"SHT_CUDA_CALLGRAPH"
	.align	4
	.sectionentsize	8
	.align		4
        /*0000*/ 	.word	0x00000000
	.align		4
        /*0004*/ 	.word	0xffffffff
	.align		4
        /*0008*/ 	.word	index@(_Z14printThreadIdsv)
	.align		4
        /*000c*/ 	.word	index@(vprintf)
	.align		4
        /*0010*/ 	.word	0x00000000
	.align		4
        /*0014*/ 	.word	0xfffffffe
	.align		4
        /*0018*/ 	.word	0x00000000
	.align		4
        /*001c*/ 	.word	0xfffffffd
	.align		4
        /*0020*/ 	.word	0x00000000
	.align		4
        /*0024*/ 	.word	0xfffffffc


//--------------------- .nv.constant4             --------------------------
	.section	.nv.constant4,"a",@progbits
	.align	8
	.align		8
.nv.constant4:
        /*0000*/ 	.dword	vprintf
	.align		8
        /*0008*/ 	.dword	$str


//--------------------- .text._Z14printThreadIdsv --------------------------
	.section	.text._Z14printThreadIdsv,"ax",@progbits
	.align	128
        .global         _Z14printThreadIdsv
        .type           _Z14printThreadIdsv,@function
        .size           _Z14printThreadIdsv,(.L_x_2 - _Z14printThreadIdsv)
        .other          _Z14printThreadIdsv,@"STO_CUDA_ENTRY STV_DEFAULT"
_Z14printThreadIdsv:
.text._Z14printThreadIdsv:
[----:B------:R-:W0:Y:S01]  /*0000*/  LDC R1, c[0x0][0x37c] ;  /* 0x0000df00ff017b82 */ /* 0x000e220000000800 */
[----:B------:R-:W1:Y:S01]  /*0010*/  S2R R8, SR_TID.X ;  /* 0x0000000000087919 */ /* 0x000e620000002100 */
[----:B0-----:R-:W-:Y:S01]  /*0020*/  VIADD R1, R1, 0xfffffff0 ;  /* 0xfffffff001017836 */ /* 0x001fe20000000000 */
[----:B------:R-:W-:Y:S01]  /*0030*/  MOV R0, 0x0 ;  /* 0x0000000000007802 */ /* 0x000fe20000000f00 */
[----:B------:R-:W0:Y:S01]  /*0040*/  LDCU UR4, c[0x0][0x2f8] ;  /* 0x00005f00ff0477ac */ /* 0x000e220008000800 */
[----:B------:R-:W1:Y:S03]  /*0050*/  S2R R9, SR_TID.Y ;  /* 0x0000000000097919 */ /* 0x000e660000002200 */
[----:B------:R2:W3:Y:S01]  /*0060*/  LDC.64 R2, c[0x4][R0] ;  /* 0x0100000000027b82 */ /* 0x0004e20000000a00 */
[----:B------:R-:W4:Y:S01]  /*0070*/  LDCU.64 UR6, c[0x4][0x8] ;  /* 0x01000100ff0677ac */ /* 0x000f220008000a00 */
[----:B------:R-:W5:Y:S01]  /*0080*/  S2R R10, SR_TID.Z ;  /* 0x00000000000a7919 */ /* 0x000f620000002300 */
[----:B------:R-:W2:Y:S01]  /*0090*/  LDCU UR5, c[0x0][0x2fc] ;  /* 0x00005f80ff0577ac */ /* 0x000ea20008000800 */
[----:B0-----:R-:W-:Y:S01]  /*00a0*/  IADD3 R6, P0, PT, R1, UR4, RZ ;  /* 0x0000000401067c10 */ /* 0x001fe2000ff1e0ff */
[----:B----4-:R-:W-:Y:S01]  /*00b0*/  IMAD.U32 R4, RZ, RZ, UR6 ;  /* 0x00000006ff047e24 */ /* 0x010fe2000f8e00ff */
[----:B------:R-:W-:-:S03]  /*00c0*/  MOV R5, UR7 ;  /* 0x0000000700057c02 */ /* 0x000fc60008000f00 */
[----:B--2---:R-:W-:Y:S01]  /*00d0*/  IMAD.X R7, RZ, RZ, UR5, P0 ;  /* 0x00000005ff077e24 */ /* 0x004fe200080e06ff */
[----:B-1----:R0:W-:Y:S04]  /*00e0*/  STL.64 [R1], R8 ;  /* 0x0000000801007387 */ /* 0x0021e80000100a00 */
[----:B-----5:R0:W-:Y:S03]  /*00f0*/  STL [R1+0x8], R10 ;  /* 0x0000080a01007387 */ /* 0x0201e60000100800 */
[----:B------:R-:W-:-:S07]  /*0100*/  LEPC R20, `(.L_x_0) ;  /* 0x000000001014794e */ /* 0x000fce0000000000 */
[----:B0--3--:R-:W-:Y:S05]  /*0110*/  CALL.ABS.NOINC R2 ;  /* 0x0000000002007343 */ /* 0x009fea0003c00000 */
.L_x_0:
[----:B------:R-:W-:Y:S05]  /*0120*/  EXIT ;  /* 0x000000000000794d */ /* 0x000fea0003800000 */
.L_x_1:
[----:B------:R-:W-:-:S00]  /*0130*/  BRA `(.L_x_1) ;  /* 0xfffffffc00fc7947 */ /* 0x000fc0000383ffff */
[----:B------:R-:W-:-:S00]  /*0140*/  NOP ;  /* 0x0000000000007918 */ /* 0x000fc00000000000 */
        /* <DEDUP_REMOVED lines=11> */
.L_x_2:


//--------------------- .nv.global.init           --------------------------
	.section	.nv.global.init,"aw",@progbits
.nv.global.init:
	.type		$str,@object
	.size		$str,(.L_0 - $str)
$str:
        /*0000*/ 	.byte	0x74, 0x68, 0x72, 0x65, 0x61, 0x64, 0x49, 0x64, 0x78, 0x2e, 0x78, 0x20, 0x25, 0x64, 0x2c, 0x20
        /*0010*/ 	.byte	0x74, 0x68, 0x72, 0x65, 0x61, 0x64, 0x49, 0x64, 0x78, 0x2e, 0x79, 0x3a, 0x20, 0x25, 0x64, 0x2c
        /*0020*/ 	.byte	0x20, 0x74, 0x68, 0x72, 0x65, 0x61, 0x64, 0x49, 0x64, 0x78, 0x2e, 0x7a, 0x3a, 0x20, 0x25, 0x64
        /*0030*/ 	.byte	0x0a, 0x00
.L_0:


//--------------------- .nv.shared.reserved.0     --------------------------
	.section	.nv.shared.reserved.0,"aw",@nobits
	.weak		__nv_reservedSMEM_offset_0_alias
	.size		__nv_reservedSMEM_offset_0_alias, 0, 64
	.other		__nv_reservedSMEM_offset_0_alias,@"STO_CUDA_RESERVED_SHARED STV_DEFAULT"
__nv_reservedSMEM_offset_0_alias:
	.zero		0
	.zero		64


//--------------------- .nv.constant0._Z14printThreadIdsv --------------------------
	.section	.nv.constant0._Z14printThreadIdsv,"a",@progbits
	.sectionflags	@""
	.align	4
.nv.constant0._Z14printThreadIdsv:
	.zero		896


//--------------------- SYMBOLS --------------------------

	.type		.nv.reservedSmem.offset0,@object
	.size		.nv.reservedSmem.offset0,0x4
	.type		vprintf,@function
